//
// Generated by NVIDIA NVVM Compiler
//
// Compiler Build ID: CL-36424714
// Cuda compilation tools, release 13.0, V13.0.88
// Based on NVVM 20.0.0
//

.version 9.0
.target sm_100
.address_size 64

	// .globl	_Z8prepareXPd

.visible .entry _Z8prepareXPd(
	.param .u64 .ptr .align 1 _Z8prepareXPd_param_0
)
{
	.reg .b32 	%r<5>;
	.reg .b64 	%rd<5>;
	.reg .b64 	%fd<3>;

	ld.param.u64 	%rd1, [_Z8prepareXPd_param_0];
	cvta.to.global.u64 	%rd2, %rd1;
	mov.u32 	%r1, %tid.x;
	mov.u32 	%r2, %ctaid.x;
	mov.u32 	%r3, %ntid.x;
	mad.lo.s32 	%r4, %r2, %r3, %r1;
	cvt.rn.f64.s32 	%fd1, %r4;
	mul.f64 	%fd2, %fd1, 0d3FB999999999999A;
	mul.wide.s32 	%rd3, %r4, 8;
	add.s64 	%rd4, %rd2, %rd3;
	st.global.f64 	[%rd4], %fd2;
	ret;

}
	// .globl	_Z8prepareYPd
.visible .entry _Z8prepareYPd(
	.param .u64 .ptr .align 1 _Z8prepareYPd_param_0
)
{
	.reg .b32 	%r<5>;
	.reg .b64 	%rd<5>;
	.reg .b64 	%fd<3>;

	ld.param.u64 	%rd1, [_Z8prepareYPd_param_0];
	cvta.to.global.u64 	%rd2, %rd1;
	mov.u32 	%r1, %tid.x;
	mov.u32 	%r2, %ctaid.x;
	mov.u32 	%r3, %ntid.x;
	mad.lo.s32 	%r4, %r2, %r3, %r1;
	cvt.rn.f64.s32 	%fd1, %r4;
	mul.f64 	%fd2, %fd1, 0d3FC999999999999A;
	mul.wide.s32 	%rd3, %r4, 8;
	add.s64 	%rd4, %rd2, %rd3;
	st.global.f64 	[%rd4], %fd2;
	ret;

}


// ===== COMPILED SASS (sm_100) =====

	.target	sm_100

	.elftype	@"ET_EXEC"


//--------------------- .note.nv.tkinfo           --------------------------
	.section	.note.nv.tkinfo,"",@"SHT_NOTE"
	.sectionflags	@"SHF_NOTE_NV_TKINFO"
	.tkinfo
        /*0018*/ 	.word	0x00000002
        /*0030*/ 	.string	""
        /*0030*/ 	.string	"ptxas"
        /*0030*/ 	.string	"Cuda compilation tools, release 13.0, V13.0.88"
        /*0030*/ 	.string	"Build cuda_13.0.r13.0/compiler.36424714_0"
        /*0030*/ 	.string	"-arch sm_100 -m 64 "



//--------------------- .note.nv.cuinfo           --------------------------
	.section	.note.nv.cuinfo,"",@"SHT_NOTE"
	.sectionflags	@"SHF_NOTE_NV_CUINFO"
        /*0018*/ 	.short	0x0002
        /*001a*/ 	.short	0x0064
        /*001c*/ 	.short	0x0082
	.zero		2


//--------------------- .nv.info                  --------------------------
	.section	.nv.info,"",@"SHT_CUDA_INFO"
	.align	4


	//----- nvinfo : EIATTR_REGCOUNT
	.align		4
        /*0000*/ 	.byte	0x04, 0x2f
        /*0002*/ 	.short	(.L_1 - .L_0)
	.align		4
.L_0:
        /*0004*/ 	.word	index@(_Z8prepareXPd)
        /*0008*/ 	.word	0x0000000a


	//----- nvinfo : EIATTR_FRAME_SIZE
	.align		4
.L_1:
        /*000c*/ 	.byte	0x04, 0x11
        /*000e*/ 	.short	(.L_3 - .L_2)
	.align		4
.L_2:
        /*0010*/ 	.word	index@(_Z8prepareXPd)
        /*0014*/ 	.word	0x00000000


	//----- nvinfo : EIATTR_REGCOUNT
	.align		4
.L_3:
        /*0018*/ 	.byte	0x04, 0x2f
        /*001a*/ 	.short	(.L_5 - .L_4)
	.align		4
.L_4:
        /*001c*/ 	.word	index@(_Z8prepareYPd)
        /*0020*/ 	.word	0x0000000a


	//----- nvinfo : EIATTR_FRAME_SIZE
	.align		4
.L_5:
        /*0024*/ 	.byte	0x04, 0x11
        /*0026*/ 	.short	(.L_7 - .L_6)
	.align		4
.L_6:
        /*0028*/ 	.word	index@(_Z8prepareYPd)
        /*002c*/ 	.word	0x00000000


	//----- nvinfo : EIATTR_MIN_STACK_SIZE
	.align		4
.L_7:
        /*0030*/ 	.byte	0x04, 0x12
        /*0032*/ 	.short	(.L_9 - .L_8)
	.align		4
.L_8:
        /*0034*/ 	.word	index@(_Z8prepareYPd)
        /*0038*/ 	.word	0x00000000


	//----- nvinfo : EIATTR_MIN_STACK_SIZE
	.align		4
.L_9:
        /*003c*/ 	.byte	0x04, 0x12
        /*003e*/ 	.short	(.L_11 - .L_10)
	.align		4
.L_10:
        /*0040*/ 	.word	index@(_Z8prepareXPd)
        /*0044*/ 	.word	0x00000000
.L_11:


//--------------------- .nv.compat                --------------------------
	.section	.nv.compat,"",@"SHT_CUDA_COMPAT_INFO"
	.align	4
        /*0000*/ 	.byte	0x02, 0x09, 0x00, 0x00, 0x02, 0x02, 0x01, 0x00, 0x02, 0x05, 0x05, 0x00, 0x03, 0x07, 0x01, 0x01
        /*0010*/ 	.byte	0x02, 0x03, 0x00, 0x00, 0x02, 0x06, 0x01, 0x00, 0x04, 0x0b, 0x08, 0x00, 0x01, 0x00, 0x00, 0x00
        /*0020*/ 	.byte	0x00, 0x00, 0x00, 0x00


//--------------------- .nv.info._Z8prepareYPd    --------------------------
	.section	.nv.info._Z8prepareYPd,"",@"SHT_CUDA_INFO"
	.sectionflags	@""
	.align	4


	//----- nvinfo : EIATTR_CUDA_API_VERSION
	.align		4
        /*0000*/ 	.byte	0x04, 0x37
        /*0002*/ 	.short	(.L_13 - .L_12)
.L_12:
        /*0004*/ 	.word	0x00000082


	//----- nvinfo : EIATTR_KPARAM_INFO
	.align		4
.L_13:
        /*0008*/ 	.byte	0x04, 0x17
        /*000a*/ 	.short	(.L_15 - .L_14)
.L_14:
        /*000c*/ 	.word	0x00000000
        /*0010*/ 	.short	0x0000
        /*0012*/ 	.short	0x0000
        /*0014*/ 	.byte	0x00, 0xf5, 0x21, 0x00


	//----- nvinfo : EIATTR_SPARSE_MMA_MASK
	.align		4
.L_15:
        /*0018*/ 	.byte	0x03, 0x50
        /*001a*/ 	.short	0x0000


	//----- nvinfo : EIATTR_MAXREG_COUNT
	.align		4
        /*001c*/ 	.byte	0x03, 0x1b
        /*001e*/ 	.short	0x00ff


	//----- nvinfo : EIATTR_MERCURY_ISA_VERSION
	.align		4
        /*0020*/ 	.byte	0x03, 0x5f
        /*0022*/ 	.short	0x0101


	//----- nvinfo : EIATTR_VRC_CTA_INIT_COUNT
	.align		4
        /*0024*/ 	.byte	0x02, 0x4a
	.zero		1
	.zero		1


	//----- nvinfo : EIATTR_EXIT_INSTR_OFFSETS
	.align		4
        /*0028*/ 	.byte	0x04, 0x1c
        /*002a*/ 	.short	(.L_17 - .L_16)


	//   ....[0]....
.L_16:
        /*002c*/ 	.word	0x000000d0


	//----- nvinfo : EIATTR_CBANK_PARAM_SIZE
	.align		4
.L_17:
        /*0030*/ 	.byte	0x03, 0x19
        /*0032*/ 	.short	0x0008


	//----- nvinfo : EIATTR_PARAM_CBANK
	.align		4
        /*0034*/ 	.byte	0x04, 0x0a
        /*0036*/ 	.short	(.L_19 - .L_18)
	.align		4
.L_18:
        /*0038*/ 	.word	index@(.nv.constant0._Z8prepareYPd)
        /*003c*/ 	.short	0x0380
        /*003e*/ 	.short	0x0008


	//----- nvinfo : EIATTR_SW_WAR
	.align		4
.L_19:
        /*0040*/ 	.byte	0x04, 0x36
        /*0042*/ 	.short	(.L_21 - .L_20)
.L_20:
        /*0044*/ 	.word	0x00000008
.L_21:


//--------------------- .nv.info._Z8prepareXPd    --------------------------
	.section	.nv.info._Z8prepareXPd,"",@"SHT_CUDA_INFO"
	.sectionflags	@""
	.align	4


	//----- nvinfo : EIATTR_CUDA_API_VERSION
	.align		4
        /*0000*/ 	.byte	0x04, 0x37
        /*0002*/ 	.short	(.L_23 - .L_22)
.L_22:
        /*0004*/ 	.word	0x00000082


	//----- nvinfo : EIATTR_KPARAM_INFO
	.align		4
.L_23:
        /*0008*/ 	.byte	0x04, 0x17
        /*000a*/ 	.short	(.L_25 - .L_24)
.L_24:
        /*000c*/ 	.word	0x00000000
        /*0010*/ 	.short	0x0000
        /*0012*/ 	.short	0x0000
        /*0014*/ 	.byte	0x00, 0xf5, 0x21, 0x00


	//----- nvinfo : EIATTR_SPARSE_MMA_MASK
	.align		4
.L_25:
        /*0018*/ 	.byte	0x03, 0x50
        /*001a*/ 	.short	0x0000


	//----- nvinfo : EIATTR_MAXREG_COUNT
	.align		4
        /*001c*/ 	.byte	0x03, 0x1b
        /*001e*/ 	.short	0x00ff


	//----- nvinfo : EIATTR_MERCURY_ISA_VERSION
	.align		4
        /*0020*/ 	.byte	0x03, 0x5f
        /*0022*/ 	.short	0x0101


	//----- nvinfo : EIATTR_VRC_CTA_INIT_COUNT
	.align		4
        /*0024*/ 	.byte	0x02, 0x4a
	.zero		1
	.zero		1


	//----- nvinfo : EIATTR_EXIT_INSTR_OFFSETS
	.align		4
        /*0028*/ 	.byte	0x04, 0x1c
        /*002a*/ 	.short	(.L_27 - .L_26)


	//   ....[0]....
.L_26:
        /*002c*/ 	.word	0x000000d0


	//----- nvinfo : EIATTR_CBANK_PARAM_SIZE
	.align		4
.L_27:
        /*0030*/ 	.byte	0x03, 0x19
        /*0032*/ 	.short	0x0008


	//----- nvinfo : EIATTR_PARAM_CBANK
	.align		4
        /*0034*/ 	.byte	0x04, 0x0a
        /*0036*/ 	.short	(.L_29 - .L_28)
	.align		4
.L_28:
        /*0038*/ 	.word	index@(.nv.constant0._Z8prepareXPd)
        /*003c*/ 	.short	0x0380
        /*003e*/ 	.short	0x0008


	//----- nvinfo : EIATTR_SW_WAR
	.align		4
.L_29:
        /*0040*/ 	.byte	0x04, 0x36
        /*0042*/ 	.short	(.L_31 - .L_30)
.L_30:
        /*0044*/ 	.word	0x00000008
.L_31:


//--------------------- .nv.callgraph             --------------------------
	.section	.nv.callgraph,"",@"SHT_CUDA_CALLGRAPH"
	.align	4
	.sectionentsize	8
	.align		4
        /*0000*/ 	.word	0x00000000
	.align		4
        /*0004*/ 	.word	0xffffffff
	.align		4
        /*0008*/ 	.word	0x00000000
	.align		4
        /*000c*/ 	.word	0xfffffffe
	.align		4
        /*0010*/ 	.word	0x00000000
	.align		4
        /*0014*/ 	.word	0xfffffffd
	.align		4
        /*0018*/ 	.word	0x00000000
	.align		4
        /*001c*/ 	.word	0xfffffffc


//--------------------- .text._Z8prepareYPd       --------------------------
	.section	.text._Z8prepareYPd,"ax",@progbits
	.align	128
        .global         _Z8prepareYPd
        .type           _Z8prepareYPd,@function
        .size           _Z8prepareYPd,(.L_x_2 - _Z8prepareYPd)
        .other          _Z8prepareYPd,@"STO_CUDA_ENTRY STV_DEFAULT"
_Z8prepareYPd:
.text._Z8prepareYPd:
[----:B------:R-:W-:Y:S01]  /*0000*/  LDC R1, c[0x0][0x37c] ;  /* 0x0000df00ff017b82 */ /* 0x000fe20000000800 */
[----:B------:R-:W0:Y:S07]  /*0010*/  S2R R7, SR_TID.X ;  /* 0x0000000000077919 */ /* 0x000e2e0000002100 */
[----:B------:R-:W0:Y:S01]  /*0020*/  S2UR UR4, SR_CTAID.X ;  /* 0x00000000000479c3 */ /* 0x000e220000002500 */
[----:B------:R-:W-:Y:S01]  /*0030*/  UMOV UR6, 0x9999999a ;  /* 0x9999999a00067882 */ /* 0x000fe20000000000 */
[----:B------:R-:W-:-:S06]  /*0040*/  UMOV UR7, 0x3fc99999 ;  /* 0x3fc9999900077882 */ /* 0x000fcc0000000000 */
[----:B------:R-:W0:Y:S08]  /*0050*/  LDC R0, c[0x0][0x360] ;  /* 0x0000d800ff007b82 */ /* 0x000e300000000800 */
[----:B------:R-:W1:Y:S01]  /*0060*/  LDC.64 R4, c[0x0][0x380] ;  /* 0x0000e000ff047b82 */ /* 0x000e620000000a00 */
[----:B0-----:R-:W-:Y:S01]  /*0070*/  IMAD R7, R0, UR4, R7 ;  /* 0x0000000400077c24 */ /* 0x001fe2000f8e0207 */
[----:B------:R-:W0:Y:S03]  /*0080*/  LDCU.64 UR4, c[0x0][0x358] ;  /* 0x00006b00ff0477ac */ /* 0x000e260008000a00 */
[----:B------:R-:W2:Y:S01]  /*0090*/  I2F.F64 R2, R7 ;  /* 0x0000000700027312 */ /* 0x000ea20000201c00 */
[----:B-1----:R-:W-:Y:S01]  /*00a0*/  IMAD.WIDE R4, R7, 0x8, R4 ;  /* 0x0000000807047825 */ /* 0x002fe200078e0204 */
[----:B--2---:R-:W-:-:S07]  /*00b0*/  DMUL R2, R2, UR6 ;  /* 0x0000000602027c28 */ /* 0x004fce0008000000 */
[----:B0-----:R-:W-:Y:S01]  /*00c0*/  STG.E.64 desc[UR4][R4.64], R2 ;  /* 0x0000000204007986 */ /* 0x001fe2000c101b04 */
[----:B------:R-:W-:Y:S05]  /*00d0*/  EXIT ;  /* 0x000000000000794d */ /* 0x000fea0003800000 */
.L_x_0:
[----:B------:R-:W-:-:S00]  /*00e0*/  BRA `(.L_x_0) ;  /* 0xfffffffc00fc7947 */ /* 0x000fc0000383ffff */
[----:B------:R-:W-:-:S00]  /*00f0*/  NOP ;  /* 0x0000000000007918 */ /* 0x000fc00000000000 */
        /* <DEDUP_REMOVED lines=8> */
.L_x_2:


//--------------------- .text._Z8prepareXPd       --------------------------
	.section	.text._Z8prepareXPd,"ax",@progbits
	.align	128
        .global         _Z8prepareXPd
        .type           _Z8prepareXPd,@function
        .size           _Z8prepareXPd,(.L_x_3 - _Z8prepareXPd)
        .other          _Z8prepareXPd,@"STO_CUDA_ENTRY STV_DEFAULT"
_Z8prepareXPd:
.text._Z8prepareXPd:
        /* <DEDUP_REMOVED lines=14> */
.L_x_1:
        /* <DEDUP_REMOVED lines=10> */
.L_x_3:


//--------------------- .nv.shared.reserved.0     --------------------------
	.section	.nv.shared.reserved.0,"aw",@nobits
	.weak		__nv_reservedSMEM_offset_0_alias
	.size		__nv_reservedSMEM_offset_0_alias, 0, 64
	.other		__nv_reservedSMEM_offset_0_alias,@"STO_CUDA_RESERVED_SHARED STV_DEFAULT"
__nv_reservedSMEM_offset_0_alias:
	.zero		0
	.zero		64


//--------------------- .nv.constant0._Z8prepareYPd --------------------------
	.section	.nv.constant0._Z8prepareYPd,"a",@progbits
	.sectionflags	@""
	.align	4
.nv.constant0._Z8prepareYPd:
	.zero		904


//--------------------- .nv.constant0._Z8prepareXPd --------------------------
	.section	.nv.constant0._Z8prepareXPd,"a",@progbits
	.sectionflags	@""
	.align	4
.nv.constant0._Z8prepareXPd:
	.zero		904


//--------------------- SYMBOLS --------------------------

	.type		.nv.reservedSmem.offset0,@object
	.size		.nv.reservedSmem.offset0,0x4
